//
// Generated by NVIDIA NVVM Compiler
//
// Compiler Build ID: CL-36424714
// Cuda compilation tools, release 13.0, V13.0.88
// Based on NVVM 20.0.0
//

.version 9.0
.target sm_100
.address_size 64

	// .globl	_Z11cellsKernelPiiiS_S_S_S_S_

.visible .entry _Z11cellsKernelPiiiS_S_S_S_S_(
	.param .u64 .ptr .align 1 _Z11cellsKernelPiiiS_S_S_S_S__param_0,
	.param .u32 _Z11cellsKernelPiiiS_S_S_S_S__param_1,
	.param .u32 _Z11cellsKernelPiiiS_S_S_S_S__param_2,
	.param .u64 .ptr .align 1 _Z11cellsKernelPiiiS_S_S_S_S__param_3,
	.param .u64 .ptr .align 1 _Z11cellsKernelPiiiS_S_S_S_S__param_4,
	.param .u64 .ptr .align 1 _Z11cellsKernelPiiiS_S_S_S_S__param_5,
	.param .u64 .ptr .align 1 _Z11cellsKernelPiiiS_S_S_S_S__param_6,
	.param .u64 .ptr .align 1 _Z11cellsKernelPiiiS_S_S_S_S__param_7
)
{
	.reg .pred 	%p<19>;
	.reg .b32 	%r<87>;
	.reg .b64 	%rd<30>;

	ld.param.u64 	%rd17, [_Z11cellsKernelPiiiS_S_S_S_S__param_0];
	ld.param.u32 	%r50, [_Z11cellsKernelPiiiS_S_S_S_S__param_1];
	ld.param.u32 	%r51, [_Z11cellsKernelPiiiS_S_S_S_S__param_2];
	ld.param.u64 	%rd13, [_Z11cellsKernelPiiiS_S_S_S_S__param_3];
	ld.param.u64 	%rd15, [_Z11cellsKernelPiiiS_S_S_S_S__param_5];
	ld.param.u64 	%rd16, [_Z11cellsKernelPiiiS_S_S_S_S__param_6];
	ld.param.u64 	%rd18, [_Z11cellsKernelPiiiS_S_S_S_S__param_7];
	cvta.to.global.u64 	%rd1, %rd18;
	cvta.to.global.u64 	%rd2, %rd17;
	mul.lo.s32 	%r1, %r51, %r50;
	mov.u32 	%r52, %ctaid.x;
	mov.u32 	%r2, %ntid.x;
	mov.u32 	%r53, %tid.x;
	mad.lo.s32 	%r68, %r52, %r2, %r53;
	setp.ge.s32 	%p1, %r68, %r1;
	@%p1 bra 	$L__BB0_36;
	mov.u32 	%r54, %nctaid.x;
	mul.lo.s32 	%r4, %r2, %r54;
	cvta.to.global.u64 	%rd3, %rd16;
	cvta.to.global.u64 	%rd4, %rd15;
	cvta.to.global.u64 	%rd5, %rd13;
$L__BB0_2:
	ld.param.u64 	%rd29, [_Z11cellsKernelPiiiS_S_S_S_S__param_4];
	div.s32 	%r7, %r68, %r51;
	mul.lo.s32 	%r55, %r7, %r51;
	sub.s32 	%r6, %r68, %r55;
	setp.ne.s32 	%p2, %r7, 0;
	cvta.to.global.u64 	%rd19, %rd29;
	mul.wide.s32 	%rd20, %r6, 4;
	add.s64 	%rd6, %rd19, %rd20;
	sub.s32 	%r56, %r68, %r51;
	mul.wide.s32 	%rd21, %r56, 4;
	add.s64 	%rd7, %rd2, %rd21;
	@%p2 bra 	$L__BB0_4;
	ld.global.u32 	%r69, [%rd6];
	bra.uni 	$L__BB0_5;
$L__BB0_4:
	ld.global.u32 	%r69, [%rd7];
$L__BB0_5:
	add.s32 	%r11, %r7, 1;
	setp.ne.s32 	%p3, %r11, %r50;
	add.s64 	%rd8, %rd3, %rd20;
	add.s32 	%r57, %r68, %r51;
	mul.wide.s32 	%rd23, %r57, 4;
	add.s64 	%rd9, %rd2, %rd23;
	@%p3 bra 	$L__BB0_7;
	ld.global.u32 	%r70, [%rd8];
	bra.uni 	$L__BB0_8;
$L__BB0_7:
	ld.global.u32 	%r70, [%rd9];
$L__BB0_8:
	setp.ne.s32 	%p4, %r6, 0;
	mul.wide.s32 	%rd24, %r7, 4;
	add.s64 	%rd10, %rd1, %rd24;
	mul.wide.s32 	%rd25, %r68, 4;
	add.s64 	%rd11, %rd2, %rd25;
	@%p4 bra 	$L__BB0_10;
	ld.global.u32 	%r71, [%rd10+4];
	bra.uni 	$L__BB0_11;
$L__BB0_10:
	ld.global.u32 	%r71, [%rd11+-4];
$L__BB0_11:
	add.s32 	%r18, %r6, 1;
	setp.ne.s32 	%p5, %r18, %r51;
	mul.wide.s32 	%rd26, %r7, 4;
	add.s64 	%rd12, %rd4, %rd26;
	@%p5 bra 	$L__BB0_14;
	setp.eq.s32 	%p7, %r7, 0;
	ld.global.u32 	%r23, [%rd12];
	@%p7 bra 	$L__BB0_19;
	ld.global.u32 	%r24, [%rd12+-4];
	bra.uni 	$L__BB0_16;
$L__BB0_14:
	setp.eq.s32 	%p6, %r7, 0;
	ld.global.u32 	%r23, [%rd11+4];
	@%p6 bra 	$L__BB0_19;
	ld.global.u32 	%r24, [%rd7+4];
$L__BB0_16:
	setp.eq.s32 	%p8, %r6, 0;
	@%p8 bra 	$L__BB0_20;
	setp.ne.s32 	%p9, %r7, 0;
	@%p9 bra 	$L__BB0_21;
$L__BB0_18:
	ld.global.u32 	%r81, [%rd6+-4];
	bra.uni 	$L__BB0_22;
$L__BB0_19:
	ld.global.u32 	%r24, [%rd6+4];
	@%p4 bra 	$L__BB0_18;
$L__BB0_20:
	ld.global.u32 	%r81, [%rd1];
	bra.uni 	$L__BB0_22;
$L__BB0_21:
	ld.global.u32 	%r81, [%rd7+-4];
$L__BB0_22:
	setp.eq.s32 	%p11, %r11, %r50;
	@%p11 bra 	$L__BB0_28;
	@%p5 bra 	$L__BB0_25;
	ld.global.u32 	%r82, [%rd12+4];
	bra.uni 	$L__BB0_26;
$L__BB0_25:
	ld.global.u32 	%r82, [%rd9+4];
$L__BB0_26:
	setp.eq.s32 	%p13, %r6, 0;
	@%p13 bra 	$L__BB0_29;
	ld.global.u32 	%r85, [%rd9+-4];
	bra.uni 	$L__BB0_31;
$L__BB0_28:
	ld.global.u32 	%r82, [%rd8+4];
	@%p4 bra 	$L__BB0_30;
$L__BB0_29:
	ld.global.u32 	%r85, [%rd10+8];
	bra.uni 	$L__BB0_31;
$L__BB0_30:
	ld.global.u32 	%r85, [%rd8+-4];
$L__BB0_31:
	add.s32 	%r60, %r70, %r69;
	add.s32 	%r61, %r60, %r71;
	add.s32 	%r62, %r61, %r24;
	add.s32 	%r63, %r62, %r23;
	add.s32 	%r64, %r63, %r81;
	add.s32 	%r65, %r64, %r82;
	add.s32 	%r59, %r65, %r85;
	mov.b32 	%r86, 1;
	setp.eq.s32 	%p15, %r59, 3;
	@%p15 bra 	$L__BB0_35;
	setp.ne.s32 	%p16, %r59, 2;
	@%p16 bra 	$L__BB0_34;
	ld.global.u32 	%r66, [%rd11];
	setp.eq.s32 	%p17, %r66, 1;
	selp.u32 	%r86, 1, 0, %p17;
	bra.uni 	$L__BB0_35;
$L__BB0_34:
	mov.b32 	%r86, 0;
$L__BB0_35:
	mul.wide.s32 	%rd27, %r68, 4;
	add.s64 	%rd28, %rd5, %rd27;
	st.global.u32 	[%rd28], %r86;
	add.s32 	%r68, %r68, %r4;
	setp.lt.s32 	%p18, %r68, %r1;
	@%p18 bra 	$L__BB0_2;
$L__BB0_36:
	ret;

}


// ===== COMPILED SASS (sm_100) =====

	.target	sm_100

	.elftype	@"ET_EXEC"


//--------------------- .note.nv.tkinfo           --------------------------
	.section	.note.nv.tkinfo,"",@"SHT_NOTE"
	.sectionflags	@"SHF_NOTE_NV_TKINFO"
	.tkinfo
        /*0018*/ 	.word	0x00000002
        /*0030*/ 	.string	""
        /*0030*/ 	.string	"ptxas"
        /*0030*/ 	.string	"Cuda compilation tools, release 13.0, V13.0.88"
        /*0030*/ 	.string	"Build cuda_13.0.r13.0/compiler.36424714_0"
        /*0030*/ 	.string	"-arch sm_100 -m 64 "



//--------------------- .note.nv.cuinfo           --------------------------
	.section	.note.nv.cuinfo,"",@"SHT_NOTE"
	.sectionflags	@"SHF_NOTE_NV_CUINFO"
        /*0018*/ 	.short	0x0002
        /*001a*/ 	.short	0x0064
        /*001c*/ 	.short	0x0082
	.zero		2


//--------------------- .nv.info                  --------------------------
	.section	.nv.info,"",@"SHT_CUDA_INFO"
	.align	4


	//----- nvinfo : EIATTR_REGCOUNT
	.align		4
        /*0000*/ 	.byte	0x04, 0x2f
        /*0002*/ 	.short	(.L_1 - .L_0)
	.align		4
.L_0:
        /*0004*/ 	.word	index@(_Z11cellsKernelPiiiS_S_S_S_S_)
        /*0008*/ 	.word	0x00000022


	//----- nvinfo : EIATTR_FRAME_SIZE
	.align		4
.L_1:
        /*000c*/ 	.byte	0x04, 0x11
        /*000e*/ 	.short	(.L_3 - .L_2)
	.align		4
.L_2:
        /*0010*/ 	.word	index@(_Z11cellsKernelPiiiS_S_S_S_S_)
        /*0014*/ 	.word	0x00000000


	//----- nvinfo : EIATTR_MIN_STACK_SIZE
	.align		4
.L_3:
        /*0018*/ 	.byte	0x04, 0x12
        /*001a*/ 	.short	(.L_5 - .L_4)
	.align		4
.L_4:
        /*001c*/ 	.word	index@(_Z11cellsKernelPiiiS_S_S_S_S_)
        /*0020*/ 	.word	0x00000000
.L_5:


//--------------------- .nv.compat                --------------------------
	.section	.nv.compat,"",@"SHT_CUDA_COMPAT_INFO"
	.align	4
        /*0000*/ 	.byte	0x02, 0x09, 0x00, 0x00, 0x02, 0x02, 0x01, 0x00, 0x02, 0x05, 0x05, 0x00, 0x03, 0x07, 0x01, 0x01
        /*0010*/ 	.byte	0x02, 0x03, 0x00, 0x00, 0x02, 0x06, 0x01, 0x00, 0x04, 0x0b, 0x08, 0x00, 0x09, 0x00, 0x00, 0x00
        /*0020*/ 	.byte	0x00, 0x00, 0x00, 0x00


//--------------------- .nv.info._Z11cellsKernelPiiiS_S_S_S_S_ --------------------------
	.section	.nv.info._Z11cellsKernelPiiiS_S_S_S_S_,"",@"SHT_CUDA_INFO"
	.sectionflags	@""
	.align	4


	//----- nvinfo : EIATTR_CUDA_API_VERSION
	.align		4
        /*0000*/ 	.byte	0x04, 0x37
        /*0002*/ 	.short	(.L_7 - .L_6)
.L_6:
        /*0004*/ 	.word	0x00000082


	//----- nvinfo : EIATTR_KPARAM_INFO
	.align		4
.L_7:
        /*0008*/ 	.byte	0x04, 0x17
        /*000a*/ 	.short	(.L_9 - .L_8)
.L_8:
        /*000c*/ 	.word	0x00000000
        /*0010*/ 	.short	0x0007
        /*0012*/ 	.short	0x0030
        /*0014*/ 	.byte	0x00, 0xf5, 0x21, 0x00


	//----- nvinfo : EIATTR_KPARAM_INFO
	.align		4
.L_9:
        /*0018*/ 	.byte	0x04, 0x17
        /*001a*/ 	.short	(.L_11 - .L_10)
.L_10:
        /*001c*/ 	.word	0x00000000
        /*0020*/ 	.short	0x0006
        /*0022*/ 	.short	0x0028
        /*0024*/ 	.byte	0x00, 0xf5, 0x21, 0x00


	//----- nvinfo : EIATTR_KPARAM_INFO
	.align		4
.L_11:
        /*0028*/ 	.byte	0x04, 0x17
        /*002a*/ 	.short	(.L_13 - .L_12)
.L_12:
        /*002c*/ 	.word	0x00000000
        /*0030*/ 	.short	0x0005
        /*0032*/ 	.short	0x0020
        /*0034*/ 	.byte	0x00, 0xf5, 0x21, 0x00


	//----- nvinfo : EIATTR_KPARAM_INFO
	.align		4
.L_13:
        /*0038*/ 	.byte	0x04, 0x17
        /*003a*/ 	.short	(.L_15 - .L_14)
.L_14:
        /*003c*/ 	.word	0x00000000
        /*0040*/ 	.short	0x0004
        /*0042*/ 	.short	0x0018
        /*0044*/ 	.byte	0x00, 0xf5, 0x21, 0x00


	//----- nvinfo : EIATTR_KPARAM_INFO
	.align		4
.L_15:
        /*0048*/ 	.byte	0x04, 0x17
        /*004a*/ 	.short	(.L_17 - .L_16)
.L_16:
        /*004c*/ 	.word	0x00000000
        /*0050*/ 	.short	0x0003
        /*0052*/ 	.short	0x0010
        /*0054*/ 	.byte	0x00, 0xf5, 0x21, 0x00


	//----- nvinfo : EIATTR_KPARAM_INFO
	.align		4
.L_17:
        /*0058*/ 	.byte	0x04, 0x17
        /*005a*/ 	.short	(.L_19 - .L_18)
.L_18:
        /*005c*/ 	.word	0x00000000
        /*0060*/ 	.short	0x0002
        /*0062*/ 	.short	0x000c
        /*0064*/ 	.byte	0x00, 0xf0, 0x11, 0x00


	//----- nvinfo : EIATTR_KPARAM_INFO
	.align		4
.L_19:
        /*0068*/ 	.byte	0x04, 0x17
        /*006a*/ 	.short	(.L_21 - .L_20)
.L_20:
        /*006c*/ 	.word	0x00000000
        /*0070*/ 	.short	0x0001
        /*0072*/ 	.short	0x0008
        /*0074*/ 	.byte	0x00, 0xf0, 0x11, 0x00


	//----- nvinfo : EIATTR_KPARAM_INFO
	.align		4
.L_21:
        /*0078*/ 	.byte	0x04, 0x17
        /*007a*/ 	.short	(.L_23 - .L_22)
.L_22:
        /*007c*/ 	.word	0x00000000
        /*0080*/ 	.short	0x0000
        /*0082*/ 	.short	0x0000
        /*0084*/ 	.byte	0x00, 0xf5, 0x21, 0x00


	//----- nvinfo : EIATTR_SPARSE_MMA_MASK
	.align		4
.L_23:
        /*0088*/ 	.byte	0x03, 0x50
        /*008a*/ 	.short	0x0000


	//----- nvinfo : EIATTR_MAXREG_COUNT
	.align		4
        /*008c*/ 	.byte	0x03, 0x1b
        /*008e*/ 	.short	0x00ff


	//----- nvinfo : EIATTR_MERCURY_ISA_VERSION
	.align		4
        /*0090*/ 	.byte	0x03, 0x5f
        /*0092*/ 	.short	0x0101


	//----- nvinfo : EIATTR_VRC_CTA_INIT_COUNT
	.align		4
        /*0094*/ 	.byte	0x02, 0x4a
	.zero		1
	.zero		1


	//----- nvinfo : EIATTR_EXIT_INSTR_OFFSETS
	.align		4
        /*0098*/ 	.byte	0x04, 0x1c
        /*009a*/ 	.short	(.L_25 - .L_24)


	//   ....[0]....
.L_24:
        /*009c*/ 	.word	0x00000080


	//   ....[1]....
        /*00a0*/ 	.word	0x00000860


	//----- nvinfo : EIATTR_CRS_STACK_SIZE
	.align		4
.L_25:
        /*00a4*/ 	.byte	0x04, 0x1e
        /*00a6*/ 	.short	(.L_27 - .L_26)
.L_26:
        /*00a8*/ 	.word	0x00000000


	//----- nvinfo : EIATTR_CBANK_PARAM_SIZE
	.align		4
.L_27:
        /*00ac*/ 	.byte	0x03, 0x19
        /*00ae*/ 	.short	0x0038


	//----- nvinfo : EIATTR_PARAM_CBANK
	.align		4
        /*00b0*/ 	.byte	0x04, 0x0a
        /*00b2*/ 	.short	(.L_29 - .L_28)
	.align		4
.L_28:
        /*00b4*/ 	.word	index@(.nv.constant0._Z11cellsKernelPiiiS_S_S_S_S_)
        /*00b8*/ 	.short	0x0380
        /*00ba*/ 	.short	0x0038


	//----- nvinfo : EIATTR_SW_WAR
	.align		4
.L_29:
        /*00bc*/ 	.byte	0x04, 0x36
        /*00be*/ 	.short	(.L_31 - .L_30)
.L_30:
        /*00c0*/ 	.word	0x00000008
.L_31:


//--------------------- .nv.callgraph             --------------------------
	.section	.nv.callgraph,"",@"SHT_CUDA_CALLGRAPH"
	.align	4
	.sectionentsize	8
	.align		4
        /*0000*/ 	.word	0x00000000
	.align		4
        /*0004*/ 	.word	0xffffffff
	.align		4
        /*0008*/ 	.word	0x00000000
	.align		4
        /*000c*/ 	.word	0xfffffffe
	.align		4
        /*0010*/ 	.word	0x00000000
	.align		4
        /*0014*/ 	.word	0xfffffffd
	.align		4
        /*0018*/ 	.word	0x00000000
	.align		4
        /*001c*/ 	.word	0xfffffffc


//--------------------- .text._Z11cellsKernelPiiiS_S_S_S_S_ --------------------------
	.section	.text._Z11cellsKernelPiiiS_S_S_S_S_,"ax",@progbits
	.align	128
        .global         _Z11cellsKernelPiiiS_S_S_S_S_
        .type           _Z11cellsKernelPiiiS_S_S_S_S_,@function
        .size           _Z11cellsKernelPiiiS_S_S_S_S_,(.L_x_19 - _Z11cellsKernelPiiiS_S_S_S_S_)
        .other          _Z11cellsKernelPiiiS_S_S_S_S_,@"STO_CUDA_ENTRY STV_DEFAULT"
_Z11cellsKernelPiiiS_S_S_S_S_:
.text._Z11cellsKernelPiiiS_S_S_S_S_:
[----:B------:R-:W-:Y:S01]  /*0000*/  LDC R1, c[0x0][0x37c] ;  /* 0x0000df00ff017b82 */ /* 0x000fe20000000800 */
[----:B------:R-:W0:Y:S07]  /*0010*/  S2R R22, SR_TID.X ;  /* 0x0000000000167919 */ /* 0x000e2e0000002100 */
[----:B------:R-:W0:Y:S08]  /*0020*/  S2UR UR4, SR_CTAID.X ;  /* 0x00000000000479c3 */ /* 0x000e300000002500 */
[----:B------:R-:W0:Y:S08]  /*0030*/  LDC R23, c[0x0][0x360] ;  /* 0x0000d800ff177b82 */ /* 0x000e300000000800 */
[----:B------:R-:W1:Y:S01]  /*0040*/  LDC.64 R2, c[0x0][0x388] ;  /* 0x0000e200ff027b82 */ /* 0x000e620000000a00 */
[----:B0-----:R-:W-:-:S02]  /*0050*/  IMAD R22, R23, UR4, R22 ;  /* 0x0000000417167c24 */ /* 0x001fc4000f8e0216 */
[----:B-1----:R-:W-:-:S05]  /*0060*/  IMAD R0, R3, R2, RZ ;  /* 0x0000000203007224 */ /* 0x002fca00078e02ff */
[----:B------:R-:W-:-:S13]  /*0070*/  ISETP.GE.AND P0, PT, R22, R0, PT ;  /* 0x000000001600720c */ /* 0x000fda0003f06270 */
[----:B------:R-:W-:Y:S05]  /*0080*/  @P0 EXIT ;  /* 0x000000000000094d */ /* 0x000fea0003800000 */
[----:B------:R-:W-:Y:S01]  /*0090*/  IABS R18, R3 ;  /* 0x0000000300127213 */ /* 0x000fe20000000000 */
[----:B------:R-:W0:Y:S01]  /*00a0*/  LDC R19, c[0x0][0x38c] ;  /* 0x0000e300ff137b82 */ /* 0x000e220000000800 */
[----:B------:R-:W1:Y:S02]  /*00b0*/  LDCU UR4, c[0x0][0x370] ;  /* 0x00006e00ff0477ac */ /* 0x000e640008000800 */
[----:B------:R-:W2:Y:S01]  /*00c0*/  I2F.RP R6, R18 ;  /* 0x0000001200067306 */ /* 0x000ea20000209400 */
[----:B------:R-:W3:Y:S04]  /*00d0*/  LDCU.64 UR6, c[0x0][0x358] ;  /* 0x00006b00ff0677ac */ /* 0x000ee80008000a00 */
[----:B------:R-:W4:Y:S08]  /*00e0*/  LDC R20, c[0x0][0x388] ;  /* 0x0000e200ff147b82 */ /* 0x000f300000000800 */
[----:B------:R-:W0:Y:S01]  /*00f0*/  LDC.64 R2, c[0x0][0x398] ;  /* 0x0000e600ff027b82 */ /* 0x000e220000000a00 */
[----:B--2---:R-:W2:Y:S01]  /*0100*/  MUFU.RCP R6, R6 ;  /* 0x0000000600067308 */ /* 0x004ea20000001000 */
[----:B-1----:R-:W-:-:S02]  /*0110*/  IMAD R23, R23, UR4, RZ ;  /* 0x0000000417177c24 */ /* 0x002fc4000f8e02ff */
[----:B--2---:R-:W-:-:S05]  /*0120*/  VIADD R4, R6, 0xffffffe ;  /* 0x0ffffffe06047836 */ /* 0x004fca0000000000 */
[----:B------:R1:W2:Y:S02]  /*0130*/  F2I.FTZ.U32.TRUNC.NTZ R5, R4 ;  /* 0x0000000400057305 */ /* 0x0002a4000021f000 */
[----:B-1----:R-:W-:Y:S02]  /*0140*/  IMAD.MOV.U32 R4, RZ, RZ, RZ ;  /* 0x000000ffff047224 */ /* 0x002fe400078e00ff */
[----:B--2---:R-:W-:-:S04]  /*0150*/  IMAD.MOV R21, RZ, RZ, -R5 ;  /* 0x000000ffff157224 */ /* 0x004fc800078e0a05 */
[----:B------:R-:W-:-:S04]  /*0160*/  IMAD R21, R21, R18, RZ ;  /* 0x0000001215157224 */ /* 0x000fc800078e02ff */
[----:B---34-:R-:W-:-:S07]  /*0170*/  IMAD.HI.U32 R21, R5, R21, R4 ;  /* 0x0000001505157227 */ /* 0x018fce00078e0004 */
.L_x_17:
[----:B------:R-:W-:Y:S01]  /*0180*/  IABS R4, R22 ;  /* 0x0000001600047213 */ /* 0x000fe20000000000 */
[----:B-1----:R-:W1:Y:S01]  /*0190*/  LDC.64 R14, c[0x0][0x380] ;  /* 0x0000e000ff0e7b82 */ /* 0x002e620000000a00 */
[----:B0-----:R-:W-:-:S03]  /*01a0*/  IABS R6, R19 ;  /* 0x0000001300067213 */ /* 0x001fc60000000000 */
[----:B------:R-:W-:-:S04]  /*01b0*/  IMAD.HI.U32 R29, R21, R4, RZ ;  /* 0x00000004151d7227 */ /* 0x000fc800078e00ff */
[----:B------:R-:W-:Y:S01]  /*01c0*/  IMAD.MOV R5, RZ, RZ, -R29 ;  /* 0x000000ffff057224 */ /* 0x000fe200078e0a1d */
[----:B---3--:R-:W0:Y:S03]  /*01d0*/  LDC.64 R16, c[0x0][0x3a0] ;  /* 0x0000e800ff107b82 */ /* 0x008e260000000a00 */
[----:B------:R-:W-:Y:S01]  /*01e0*/  IMAD R5, R6, R5, R4 ;  /* 0x0000000506057224 */ /* 0x000fe200078e0204 */
[----:B------:R-:W-:-:S04]  /*01f0*/  LOP3.LUT R4, R22, R19, RZ, 0x3c, !PT ;  /* 0x0000001316047212 */ /* 0x000fc800078e3cff */
[----:B------:R-:W-:Y:S02]  /*0200*/  ISETP.GT.U32.AND P1, PT, R18, R5, PT ;  /* 0x000000051200720c */ /* 0x000fe40003f24070 */
[----:B------:R-:W-:-:S11]  /*0210*/  ISETP.GE.AND P2, PT, R4, RZ, PT ;  /* 0x000000ff0400720c */ /* 0x000fd60003f46270 */
[----:B------:R-:W-:Y:S01]  /*0220*/  @!P1 IADD3 R5, PT, PT, R5, -R6, RZ ;  /* 0x8000000605059210 */ /* 0x000fe20007ffe0ff */
[----:B------:R-:W-:Y:S01]  /*0230*/  @!P1 VIADD R29, R29, 0x1 ;  /* 0x000000011d1d9836 */ /* 0x000fe20000000000 */
[----:B------:R-:W-:Y:S01]  /*0240*/  ISETP.NE.AND P1, PT, R19, RZ, PT ;  /* 0x000000ff1300720c */ /* 0x000fe20003f25270 */
[----:B--2---:R-:W2:Y:S01]  /*0250*/  LDC.64 R6, c[0x0][0x3b0] ;  /* 0x0000ec00ff067b82 */ /* 0x004ea20000000a00 */
[----:B------:R-:W-:-:S07]  /*0260*/  ISETP.GE.U32.AND P0, PT, R5, R18, PT ;  /* 0x000000120500720c */ /* 0x000fce0003f06070 */
[----:B------:R-:W3:Y:S06]  /*0270*/  LDC.64 R4, c[0x0][0x3a8] ;  /* 0x0000ea00ff047b82 */ /* 0x000eec0000000a00 */
[----:B------:R-:W-:-:S04]  /*0280*/  @P0 VIADD R29, R29, 0x1 ;  /* 0x000000011d1d0836 */ /* 0x000fc80000000000 */
[----:B------:R-:W-:Y:S01]  /*0290*/  @!P2 IMAD.MOV R29, RZ, RZ, -R29 ;  /* 0x000000ffff1da224 */ /* 0x000fe200078e0a1d */
[----:B------:R-:W-:-:S04]  /*02a0*/  @!P1 LOP3.LUT R29, RZ, R19, RZ, 0x33, !PT ;  /* 0x00000013ff1d9212 */ /* 0x000fc800078e33ff */
[C---:B------:R-:W-:Y:S01]  /*02b0*/  IADD3 R25, PT, PT, -R29.reuse, RZ, RZ ;  /* 0x000000ff1d197210 */ /* 0x040fe20007ffe1ff */
[C---:B--2---:R-:W-:Y:S01]  /*02c0*/  IMAD.WIDE R6, R29.reuse, 0x4, R6 ;  /* 0x000000041d067825 */ /* 0x044fe200078e0206 */
[----:B------:R-:W-:-:S03]  /*02d0*/  ISETP.NE.AND P0, PT, R29, RZ, PT ;  /* 0x000000ff1d00720c */ /* 0x000fc60003f05270 */
[----:B------:R-:W-:Y:S02]  /*02e0*/  IMAD R25, R19, R25, R22 ;  /* 0x0000001913197224 */ /* 0x000fe400078e0216 */
[----:B------:R-:W-:Y:S02]  /*02f0*/  VIADD R27, R29, 0x1 ;  /* 0x000000011d1b7836 */ /* 0x000fe40000000000 */
[C---:B------:R-:W-:Y:S01]  /*0300*/  IMAD.WIDE R10, R25.reuse, 0x4, R2 ;  /* 0x00000004190a7825 */ /* 0x040fe200078e0202 */
[----:B------:R-:W-:Y:S02]  /*0310*/  ISETP.NE.AND P1, PT, R25, RZ, PT ;  /* 0x000000ff1900720c */ /* 0x000fe40003f25270 */
[----:B------:R-:W-:Y:S01]  /*0320*/  ISETP.NE.AND P2, PT, R27, R20, PT ;  /* 0x000000141b00720c */ /* 0x000fe20003f45270 */
[----:B---3--:R-:W-:Y:S02]  /*0330*/  IMAD.WIDE R4, R25, 0x4, R4 ;  /* 0x0000000419047825 */ /* 0x008fe400078e0204 */
[----:B------:R2:W5:Y:S08]  /*0340*/  @!P0 LDG.E R31, desc[UR6][R10.64] ;  /* 0x000000060a1f8981 */ /* 0x000570000c1e1900 */
[----:B------:R2:W5:Y:S04]  /*0350*/  @!P1 LDG.E R26, desc[UR6][R6.64+0x4] ;  /* 0x00000406061a9981 */ /* 0x000568000c1e1900 */
[----:B------:R2:W5:Y:S01]  /*0360*/  @!P2 LDG.E R24, desc[UR6][R4.64] ;  /* 0x000000060418a981 */ /* 0x000562000c1e1900 */
[----:B------:R-:W-:-:S02]  /*0370*/  IMAD.IADD R9, R22, 0x1, R19 ;  /* 0x0000000116097824 */ /* 0x000fc400078e0213 */
[----:B------:R-:W-:Y:S02]  /*0380*/  IMAD.IADD R13, R22, 0x1, -R19 ;  /* 0x00000001160d7824 */ /* 0x000fe400078e0a13 */
[----:B-1----:R-:W-:-:S04]  /*0390*/  IMAD.WIDE R8, R9, 0x4, R14 ;  /* 0x0000000409087825 */ /* 0x002fc800078e020e */
[----:B------:R-:W-:-:S04]  /*03a0*/  IMAD.WIDE R12, R13, 0x4, R14 ;  /* 0x000000040d0c7825 */ /* 0x000fc800078e020e */
[----:B------:R-:W-:Y:S01]  /*03b0*/  IMAD.WIDE R14, R22, 0x4, R14 ;  /* 0x00000004160e7825 */ /* 0x000fe200078e020e */
[----:B------:R2:W5:Y:S04]  /*03c0*/  @P0 LDG.E R31, desc[UR6][R12.64] ;  /* 0x000000060c1f0981 */ /* 0x000568000c1e1900 */
[----:B------:R2:W5:Y:S01]  /*03d0*/  @P1 LDG.E R26, desc[UR6][R14.64+-0x4] ;  /* 0xfffffc060e1a1981 */ /* 0x000562000c1e1900 */
[----:B------:R-:W-:-:S03]  /*03e0*/  IADD3 R28, PT, PT, R25, 0x1, RZ ;  /* 0x00000001191c7810 */ /* 0x000fc60007ffe0ff */
[----:B------:R2:W5:Y:S01]  /*03f0*/  @P2 LDG.E R24, desc[UR6][R8.64] ;  /* 0x0000000608182981 */ /* 0x000562000c1e1900 */
[----:B------:R-:W-:Y:S01]  /*0400*/  ISETP.NE.AND P2, PT, R28, R19, PT ;  /* 0x000000131c00720c */ /* 0x000fe20003f45270 */
[----:B------:R-:W-:Y:S04]  /*0410*/  BSSY.RECONVERGENT B1, `(.L_x_0) ;  /* 0x000001b000017945 */ /* 0x000fe80003800200 */
[----:B------:R-:W-:Y:S01]  /*0420*/  BSSY.RELIABLE B0, `(.L_x_1) ;  /* 0x0000015000007945 */ /* 0x000fe20003800100 */
[----:B0-----:R-:W-:-:S07]  /*0430*/  IMAD.WIDE R16, R29, 0x4, R16 ;  /* 0x000000041d107825 */ /* 0x001fce00078e0210 */
[----:B--2---:R-:W-:Y:S05]  /*0440*/  @P2 BRA `(.L_x_2) ;  /* 0x0000000000142947 */ /* 0x004fea0003800000 */
[----:B------:R0:W5:Y:S01]  /*0450*/  LDG.E R28, desc[UR6][R16.64] ;  /* 0x00000006101c7981 */ /* 0x000162000c1e1900 */
[----:B------:R-:W-:-:S13]  /*0460*/  ISETP.NE.AND P3, PT, R29, RZ, PT ;  /* 0x000000ff1d00720c */ /* 0x000fda0003f65270 */
[----:B0-----:R-:W-:Y:S05]  /*0470*/  @!P3 BRA `(.L_x_3) ;  /* 0x000000000030b947 */ /* 0x001fea0003800000 */
[----:B------:R0:W5:Y:S01]  /*0480*/  LDG.E R29, desc[UR6][R16.64+-0x4] ;  /* 0xfffffc06101d7981 */ /* 0x000162000c1e1900 */
[----:B------:R-:W-:Y:S05]  /*0490*/  BRA `(.L_x_4) ;  /* 0x0000000000107947 */ /* 0x000fea0003800000 */
.L_x_2:
[----:B------:R0:W5:Y:S01]  /*04a0*/  LDG.E R28, desc[UR6][R14.64+0x4] ;  /* 0x000004060e1c7981 */ /* 0x000162000c1e1900 */
[----:B------:R-:W-:-:S13]  /*04b0*/  ISETP.NE.AND P3, PT, R29, RZ, PT ;  /* 0x000000ff1d00720c */ /* 0x000fda0003f65270 */
[----:B0-----:R-:W-:Y:S05]  /*04c0*/  @!P3 BRA `(.L_x_3) ;  /* 0x00000000001cb947 */ /* 0x001fea0003800000 */
[----:B------:R1:W5:Y:S02]  /*04d0*/  LDG.E R29, desc[UR6][R12.64+0x4] ;  /* 0x000004060c1d7981 */ /* 0x000364000c1e1900 */
.L_x_4:
[----:B------:R-:W-:-:S13]  /*04e0*/  ISETP.NE.AND P3, PT, R25, RZ, PT ;  /* 0x000000ff1900720c */ /* 0x000fda0003f65270 */
[----:B------:R-:W-:Y:S05]  /*04f0*/  @P3 BREAK.RELIABLE B0 ;  /* 0x0000000000003942 */ /* 0x000fea0003800100 */
[----:B------:R-:W-:Y:S05]  /*0500*/  @!P3 BRA `(.L_x_5) ;  /* 0x000000000018b947 */ /* 0x000fea0003800000 */
[----:B------:R-:W-:Y:S05]  /*0510*/  @!P0 BRA `(.L_x_6) ;  /* 0x0000000000248947 */ /* 0x000fea0003800000 */
[----:B------:R2:W5:Y:S01]  /*0520*/  LDG.E R10, desc[UR6][R12.64+-0x4] ;  /* 0xfffffc060c0a7981 */ /* 0x000562000c1e1900 */
[----:B------:R-:W-:Y:S05]  /*0530*/  BRA `(.L_x_7) ;  /* 0x0000000000207947 */ /* 0x000fea0003800000 */
.L_x_3:
[----:B------:R0:W5:Y:S01]  /*0540*/  LDG.E R29, desc[UR6][R10.64+0x4] ;  /* 0x000004060a1d7981 */ /* 0x000162000c1e1900 */
[----:B------:R-:W-:Y:S05]  /*0550*/  @P1 BREAK.RELIABLE B0 ;  /* 0x0000000000001942 */ /* 0x000fea0003800100 */
[----:B------:R-:W-:Y:S05]  /*0560*/  @P1 BRA `(.L_x_6) ;  /* 0x0000000000101947 */ /* 0x000fea0003800000 */
.L_x_5:
[----:B------:R-:W-:Y:S05]  /*0570*/  BSYNC.RELIABLE B0 ;  /* 0x0000000000007941 */ /* 0x000fea0003800100 */
.L_x_1:
[----:B0-----:R-:W0:Y:S02]  /*0580*/  LDC.64 R10, c[0x0][0x3b0] ;  /* 0x0000ec00ff0a7b82 */ /* 0x001e240000000a00 */
[----:B0-----:R0:W5:Y:S01]  /*0590*/  LDG.E R10, desc[UR6][R10.64] ;  /* 0x000000060a0a7981 */ /* 0x001162000c1e1900 */
[----:B------:R-:W-:Y:S05]  /*05a0*/  BRA `(.L_x_7) ;  /* 0x0000000000047947 */ /* 0x000fea0003800000 */
.L_x_6:
[----:B0-----:R3:W5:Y:S02]  /*05b0*/  LDG.E R10, desc[UR6][R10.64+-0x4] ;  /* 0xfffffc060a0a7981 */ /* 0x001764000c1e1900 */
.L_x_7:
[----:B------:R-:W-:Y:S05]  /*05c0*/  BSYNC.RECONVERGENT B1 ;  /* 0x0000000000017941 */ /* 0x000fea0003800200 */
.L_x_0:
[----:B------:R-:W-:Y:S01]  /*05d0*/  ISETP.NE.AND P0, PT, R27, R20, PT ;  /* 0x000000141b00720c */ /* 0x000fe20003f05270 */
[----:B------:R-:W-:Y:S04]  /*05e0*/  BSSY.RECONVERGENT B2, `(.L_x_8) ;  /* 0x0000011000027945 */ /* 0x000fe80003800200 */
[----:B------:R-:W-:Y:S08]  /*05f0*/  BSSY.RELIABLE B1, `(.L_x_9) ;  /* 0x000000c000017945 */ /* 0x000ff00003800100 */
[----:B------:R-:W-:Y:S05]  /*0600*/  @!P0 BRA `(.L_x_10) ;  /* 0x00000000001c8947 */ /* 0x000fea0003800000 */
[----:B0--3--:R3:W5:Y:S01]  /*0610*/  @!P2 LDG.E R11, desc[UR6][R16.64+0x4] ;  /* 0x00000406100ba981 */ /* 0x009762000c1e1900 */
[----:B------:R-:W-:-:S03]  /*0620*/  ISETP.NE.AND P0, PT, R25, RZ, PT ;  /* 0x000000ff1900720c */ /* 0x000fc60003f05270 */
[----:B------:R3:W5:Y:S10]  /*0630*/  @P2 LDG.E R11, desc[UR6][R8.64+0x4] ;  /* 0x00000406080b2981 */ /* 0x000774000c1e1900 */
[----:B------:R-:W-:Y:S05]  /*0640*/  @P0 BREAK.RELIABLE B1 ;  /* 0x0000000000010942 */ /* 0x000fea0003800100 */
[----:B------:R-:W-:Y:S05]  /*0650*/  @!P0 BRA `(.L_x_11) ;  /* 0x0000000000148947 */ /* 0x000fea0003800000 */
[----:B------:R0:W5:Y:S01]  /*0660*/  LDG.E R4, desc[UR6][R8.64+-0x4] ;  /* 0xfffffc0608047981 */ /* 0x000162000c1e1900 */
[----:B------:R-:W-:Y:S05]  /*0670*/  BRA `(.L_x_12) ;  /* 0x00000000001c7947 */ /* 0x000fea0003800000 */
.L_x_10:
[----:B0--3--:R0:W5:Y:S01]  /*0680*/  LDG.E R11, desc[UR6][R4.64+0x4] ;  /* 0x00000406040b7981 */ /* 0x009162000c1e1900 */
[----:B------:R-:W-:Y:S05]  /*0690*/  @P1 BREAK.RELIABLE B1 ;  /* 0x0000000000011942 */ /* 0x000fea0003800100 */
[----:B------:R-:W-:Y:S05]  /*06a0*/  @P1 BRA `(.L_x_13) ;  /* 0x00000000000c1947 */ /* 0x000fea0003800000 */
.L_x_11:
[----:B------:R-:W-:Y:S05]  /*06b0*/  BSYNC.RELIABLE B1 ;  /* 0x0000000000017941 */ /* 0x000fea0003800100 */
.L_x_9:
[----:B0-----:R4:W5:Y:S01]  /*06c0*/  LDG.E R4, desc[UR6][R6.64+0x8] ;  /* 0x0000080606047981 */ /* 0x001962000c1e1900 */
[----:B------:R-:W-:Y:S05]  /*06d0*/  BRA `(.L_x_12) ;  /* 0x0000000000047947 */ /* 0x000fea0003800000 */
.L_x_13:
[----:B0-----:R0:W5:Y:S02]  /*06e0*/  LDG.E R4, desc[UR6][R4.64+-0x4] ;  /* 0xfffffc0604047981 */ /* 0x001164000c1e1900 */
.L_x_12:
[----:B------:R-:W-:Y:S05]  /*06f0*/  BSYNC.RECONVERGENT B2 ;  /* 0x0000000000027941 */ /* 0x000fea0003800200 */
.L_x_8:
[----:B-----5:R-:W-:Y:S01]  /*0700*/  IADD3 R24, PT, PT, R26, R24, R31 ;  /* 0x000000181a187210 */ /* 0x020fe20007ffe01f */
[----:B------:R-:W-:Y:S01]  /*0710*/  BSSY.RECONVERGENT B2, `(.L_x_14) ;  /* 0x000000e000027945 */ /* 0x000fe20003800200 */
[----:B----4-:R-:W-:Y:S02]  /*0720*/  IMAD.MOV.U32 R7, RZ, RZ, 0x1 ;  /* 0x00000001ff077424 */ /* 0x010fe400078e00ff */
[----:B------:R-:W-:-:S04]  /*0730*/  IADD3 R24, PT, PT, R28, R24, R29 ;  /* 0x000000181c187210 */ /* 0x000fc80007ffe01d */
[----:B------:R-:W-:-:S05]  /*0740*/  IADD3 R11, PT, PT, R11, R24, R10 ;  /* 0x000000180b0b7210 */ /* 0x000fca0007ffe00a */
[----:B------:R-:W-:-:S05]  /*0750*/  IMAD.IADD R4, R11, 0x1, R4 ;  /* 0x000000010b047824 */ /* 0x000fca00078e0204 */
[----:B------:R-:W-:-:S13]  /*0760*/  ISETP.NE.AND P0, PT, R4, 0x3, PT ;  /* 0x000000030400780c */ /* 0x000fda0003f05270 */
[----:B------:R-:W-:Y:S05]  /*0770*/  @!P0 BRA `(.L_x_15) ;  /* 0x00000000001c8947 */ /* 0x000fea0003800000 */
[----:B------:R-:W-:-:S13]  /*0780*/  ISETP.NE.AND P0, PT, R4, 0x2, PT ;  /* 0x000000020400780c */ /* 0x000fda0003f05270 */
[----:B------:R-:W-:Y:S05]  /*0790*/  @P0 BRA `(.L_x_16) ;  /* 0x0000000000100947 */ /* 0x000fea0003800000 */
[----:B------:R-:W4:Y:S02]  /*07a0*/  LDG.E R14, desc[UR6][R14.64] ;  /* 0x000000060e0e7981 */ /* 0x000f24000c1e1900 */
[----:B----4-:R-:W-:-:S04]  /*07b0*/  ISETP.NE.AND P0, PT, R14, 0x1, PT ;  /* 0x000000010e00780c */ /* 0x010fc80003f05270 */
[----:B------:R-:W-:Y:S01]  /*07c0*/  SEL R7, RZ, 0x1, P0 ;  /* 0x00000001ff077807 */ /* 0x000fe20000000000 */
[----:B------:R-:W-:Y:S08]  /*07d0*/  BRA `(.L_x_15) ;  /* 0x0000000000047947 */ /* 0x000ff00003800000 */
.L_x_16:
[----:B------:R-:W-:-:S07]  /*07e0*/  HFMA2 R7, -RZ, RZ, 0, 0 ;  /* 0x00000000ff077431 */ /* 0x000fce00000001ff */
.L_x_15:
[----:B------:R-:W-:Y:S05]  /*07f0*/  BSYNC.RECONVERGENT B2 ;  /* 0x0000000000027941 */ /* 0x000fea0003800200 */
.L_x_14:
[----:B0-----:R-:W0:Y:S02]  /*0800*/  LDC.64 R4, c[0x0][0x390] ;  /* 0x0000e400ff047b82 */ /* 0x001e240000000a00 */
[----:B0-----:R-:W-:-:S04]  /*0810*/  IMAD.WIDE R4, R22, 0x4, R4 ;  /* 0x0000000416047825 */ /* 0x001fc800078e0204 */
[----:B------:R-:W-:Y:S01]  /*0820*/  IMAD.IADD R22, R23, 0x1, R22 ;  /* 0x0000000117167824 */ /* 0x000fe200078e0216 */
[----:B------:R4:W-:Y:S04]  /*0830*/  STG.E desc[UR6][R4.64], R7 ;  /* 0x0000000704007986 */ /* 0x0009e8000c101906 */
[----:B------:R-:W-:-:S13]  /*0840*/  ISETP.GE.AND P0, PT, R22, R0, PT ;  /* 0x000000001600720c */ /* 0x000fda0003f06270 */
[----:B----4-:R-:W-:Y:S05]  /*0850*/  @!P0 BRA `(.L_x_17) ;  /* 0xfffffff800488947 */ /* 0x010fea000383ffff */
[----:B------:R-:W-:Y:S05]  /*0860*/  EXIT ;  /* 0x000000000000794d */ /* 0x000fea0003800000 */
.L_x_18:
[----:B------:R-:W-:-:S00]  /*0870*/  BRA `(.L_x_18) ;  /* 0xfffffffc00fc7947 */ /* 0x000fc0000383ffff */
[----:B------:R-:W-:-:S00]  /*0880*/  NOP ;  /* 0x0000000000007918 */ /* 0x000fc00000000000 */
[----:B------:R-:W-:-:S00]  /*0890*/  NOP ;  /* 0x0000000000007918 */ /* 0x000fc00000000000 */
[----:B------:R-:W-:-:S00]  /*08a0*/  NOP ;  /* 0x0000000000007918 */ /* 0x000fc00000000000 */
[----:B------:R-:W-:-:S00]  /*08b0*/  NOP ;  /* 0x0000000000007918 */ /* 0x000fc00000000000 */
[----:B------:R-:W-:-:S00]  /*08c0*/  NOP ;  /* 0x0000000000007918 */ /* 0x000fc00000000000 */
[----:B------:R-:W-:-:S00]  /*08d0*/  NOP ;  /* 0x0000000000007918 */ /* 0x000fc00000000000 */
[----:B------:R-:W-:-:S00]  /*08e0*/  NOP ;  /* 0x0000000000007918 */ /* 0x000fc00000000000 */
[----:B------:R-:W-:-:S00]  /*08f0*/  NOP ;  /* 0x0000000000007918 */ /* 0x000fc00000000000 */
.L_x_19:


//--------------------- .nv.shared.reserved.0     --------------------------
	.section	.nv.shared.reserved.0,"aw",@nobits
	.weak		__nv_reservedSMEM_offset_0_alias
	.size		__nv_reservedSMEM_offset_0_alias, 0, 64
	.other		__nv_reservedSMEM_offset_0_alias,@"STO_CUDA_RESERVED_SHARED STV_DEFAULT"
__nv_reservedSMEM_offset_0_alias:
	.zero		0
	.zero		64


//--------------------- .nv.constant0._Z11cellsKernelPiiiS_S_S_S_S_ --------------------------
	.section	.nv.constant0._Z11cellsKernelPiiiS_S_S_S_S_,"a",@progbits
	.sectionflags	@""
	.align	4
.nv.constant0._Z11cellsKernelPiiiS_S_S_S_S_:
	.zero		952


//--------------------- SYMBOLS --------------------------

	.type		.nv.reservedSmem.offset0,@object
	.size		.nv.reservedSmem.offset0,0x4
